//
// Generated by NVIDIA NVVM Compiler
//
// Compiler Build ID: CL-36424714
// Cuda compilation tools, release 13.0, V13.0.88
// Based on NVVM 20.0.0
//

.version 9.0
.target sm_100
.address_size 64

	// .globl	_Z9matMulGPUPfS_S_iii

.visible .entry _Z9matMulGPUPfS_S_iii(
	.param .u64 .ptr .align 1 _Z9matMulGPUPfS_S_iii_param_0,
	.param .u64 .ptr .align 1 _Z9matMulGPUPfS_S_iii_param_1,
	.param .u64 .ptr .align 1 _Z9matMulGPUPfS_S_iii_param_2,
	.param .u32 _Z9matMulGPUPfS_S_iii_param_3,
	.param .u32 _Z9matMulGPUPfS_S_iii_param_4,
	.param .u32 _Z9matMulGPUPfS_S_iii_param_5
)
{
	.reg .pred 	%p<13>;
	.reg .b32 	%r<82>;
	.reg .b32 	%f<68>;
	.reg .b64 	%rd<47>;

	ld.param.u64 	%rd4, [_Z9matMulGPUPfS_S_iii_param_0];
	ld.param.u64 	%rd5, [_Z9matMulGPUPfS_S_iii_param_1];
	ld.param.u64 	%rd3, [_Z9matMulGPUPfS_S_iii_param_2];
	ld.param.u32 	%r43, [_Z9matMulGPUPfS_S_iii_param_3];
	ld.param.u32 	%r45, [_Z9matMulGPUPfS_S_iii_param_4];
	ld.param.u32 	%r46, [_Z9matMulGPUPfS_S_iii_param_5];
	cvta.to.global.u64 	%rd1, %rd5;
	cvta.to.global.u64 	%rd2, %rd4;
	mov.u32 	%r47, %ctaid.x;
	mov.u32 	%r48, %ntid.x;
	mov.u32 	%r49, %tid.x;
	mad.lo.s32 	%r1, %r47, %r48, %r49;
	mov.u32 	%r50, %ctaid.y;
	mov.u32 	%r51, %ntid.y;
	mul.lo.s32 	%r2, %r50, %r51;
	mov.u32 	%r3, %tid.y;
	add.s32 	%r52, %r2, %r3;
	setp.ge.s32 	%p1, %r1, %r45;
	setp.ge.s32 	%p2, %r52, %r46;
	or.pred  	%p3, %p1, %p2;
	@%p3 bra 	$L__BB0_14;
	setp.lt.s32 	%p4, %r43, 1;
	mov.f32 	%f67, 0f00000000;
	@%p4 bra 	$L__BB0_13;
	mul.lo.s32 	%r5, %r43, %r1;
	and.b32  	%r6, %r43, 7;
	setp.lt.u32 	%p5, %r43, 8;
	mov.f32 	%f67, 0f00000000;
	mov.b32 	%r80, 0;
	@%p5 bra 	$L__BB0_5;
	and.b32  	%r80, %r43, 2147483640;
	neg.s32 	%r78, %r80;
	add.s32 	%r54, %r3, %r43;
	add.s32 	%r77, %r54, %r2;
	shl.b32 	%r10, %r43, 3;
	shl.b32 	%r55, %r43, 1;
	add.s32 	%r76, %r52, %r55;
	mad.lo.s32 	%r75, %r43, 3, %r52;
	shl.b32 	%r56, %r43, 2;
	add.s32 	%r74, %r52, %r56;
	mad.lo.s32 	%r73, %r43, 5, %r52;
	mad.lo.s32 	%r72, %r43, 6, %r52;
	mad.lo.s32 	%r71, %r43, 7, %r52;
	mov.f32 	%f67, 0f00000000;
	mov.u32 	%r69, %r5;
	mov.u32 	%r70, %r52;
$L__BB0_4:
	.pragma "nounroll";
	mul.wide.s32 	%rd6, %r69, 4;
	add.s64 	%rd7, %rd2, %rd6;
	ld.global.f32 	%f17, [%rd7];
	mul.wide.u32 	%rd8, %r70, 4;
	add.s64 	%rd9, %rd1, %rd8;
	ld.global.f32 	%f18, [%rd9];
	fma.rn.f32 	%f19, %f17, %f18, %f67;
	ld.global.f32 	%f20, [%rd7+4];
	mul.wide.u32 	%rd10, %r77, 4;
	add.s64 	%rd11, %rd1, %rd10;
	ld.global.f32 	%f21, [%rd11];
	fma.rn.f32 	%f22, %f20, %f21, %f19;
	ld.global.f32 	%f23, [%rd7+8];
	mul.wide.u32 	%rd12, %r76, 4;
	add.s64 	%rd13, %rd1, %rd12;
	ld.global.f32 	%f24, [%rd13];
	fma.rn.f32 	%f25, %f23, %f24, %f22;
	ld.global.f32 	%f26, [%rd7+12];
	mul.wide.u32 	%rd14, %r75, 4;
	add.s64 	%rd15, %rd1, %rd14;
	ld.global.f32 	%f27, [%rd15];
	fma.rn.f32 	%f28, %f26, %f27, %f25;
	ld.global.f32 	%f29, [%rd7+16];
	mul.wide.u32 	%rd16, %r74, 4;
	add.s64 	%rd17, %rd1, %rd16;
	ld.global.f32 	%f30, [%rd17];
	fma.rn.f32 	%f31, %f29, %f30, %f28;
	ld.global.f32 	%f32, [%rd7+20];
	mul.wide.u32 	%rd18, %r73, 4;
	add.s64 	%rd19, %rd1, %rd18;
	ld.global.f32 	%f33, [%rd19];
	fma.rn.f32 	%f34, %f32, %f33, %f31;
	ld.global.f32 	%f35, [%rd7+24];
	mul.wide.u32 	%rd20, %r72, 4;
	add.s64 	%rd21, %rd1, %rd20;
	ld.global.f32 	%f36, [%rd21];
	fma.rn.f32 	%f37, %f35, %f36, %f34;
	ld.global.f32 	%f38, [%rd7+28];
	mul.wide.u32 	%rd22, %r71, 4;
	add.s64 	%rd23, %rd1, %rd22;
	ld.global.f32 	%f39, [%rd23];
	fma.rn.f32 	%f67, %f38, %f39, %f37;
	add.s32 	%r78, %r78, 8;
	add.s32 	%r77, %r77, %r10;
	add.s32 	%r76, %r76, %r10;
	add.s32 	%r75, %r75, %r10;
	add.s32 	%r74, %r74, %r10;
	add.s32 	%r73, %r73, %r10;
	add.s32 	%r72, %r72, %r10;
	add.s32 	%r71, %r71, %r10;
	add.s32 	%r70, %r70, %r10;
	add.s32 	%r69, %r69, 8;
	setp.ne.s32 	%p6, %r78, 0;
	@%p6 bra 	$L__BB0_4;
$L__BB0_5:
	setp.eq.s32 	%p7, %r6, 0;
	@%p7 bra 	$L__BB0_13;
	and.b32  	%r38, %r43, 3;
	setp.lt.u32 	%p8, %r6, 4;
	@%p8 bra 	$L__BB0_8;
	add.s32 	%r57, %r80, %r5;
	mul.wide.s32 	%rd24, %r57, 4;
	add.s64 	%rd25, %rd2, %rd24;
	ld.global.f32 	%f41, [%rd25];
	mad.lo.s32 	%r58, %r80, %r43, %r52;
	mul.wide.u32 	%rd26, %r58, 4;
	add.s64 	%rd27, %rd1, %rd26;
	ld.global.f32 	%f42, [%rd27];
	fma.rn.f32 	%f43, %f41, %f42, %f67;
	ld.global.f32 	%f44, [%rd25+4];
	add.s32 	%r59, %r58, %r43;
	mul.wide.u32 	%rd28, %r59, 4;
	add.s64 	%rd29, %rd1, %rd28;
	ld.global.f32 	%f45, [%rd29];
	fma.rn.f32 	%f46, %f44, %f45, %f43;
	ld.global.f32 	%f47, [%rd25+8];
	add.s32 	%r60, %r59, %r43;
	mul.wide.u32 	%rd30, %r60, 4;
	add.s64 	%rd31, %rd1, %rd30;
	ld.global.f32 	%f48, [%rd31];
	fma.rn.f32 	%f49, %f47, %f48, %f46;
	ld.global.f32 	%f50, [%rd25+12];
	add.s32 	%r61, %r60, %r43;
	mul.wide.u32 	%rd32, %r61, 4;
	add.s64 	%rd33, %rd1, %rd32;
	ld.global.f32 	%f51, [%rd33];
	fma.rn.f32 	%f67, %f50, %f51, %f49;
	add.s32 	%r80, %r80, 4;
$L__BB0_8:
	setp.eq.s32 	%p9, %r38, 0;
	@%p9 bra 	$L__BB0_13;
	setp.eq.s32 	%p10, %r38, 1;
	@%p10 bra 	$L__BB0_11;
	add.s32 	%r62, %r80, %r5;
	mul.wide.s32 	%rd34, %r62, 4;
	add.s64 	%rd35, %rd2, %rd34;
	ld.global.f32 	%f53, [%rd35];
	mad.lo.s32 	%r63, %r80, %r43, %r52;
	mul.wide.u32 	%rd36, %r63, 4;
	add.s64 	%rd37, %rd1, %rd36;
	ld.global.f32 	%f54, [%rd37];
	fma.rn.f32 	%f55, %f53, %f54, %f67;
	ld.global.f32 	%f56, [%rd35+4];
	add.s32 	%r64, %r63, %r43;
	mul.wide.u32 	%rd38, %r64, 4;
	add.s64 	%rd39, %rd1, %rd38;
	ld.global.f32 	%f57, [%rd39];
	fma.rn.f32 	%f67, %f56, %f57, %f55;
	add.s32 	%r80, %r80, 2;
$L__BB0_11:
	and.b32  	%r65, %r43, 1;
	setp.eq.b32 	%p11, %r65, 1;
	not.pred 	%p12, %p11;
	@%p12 bra 	$L__BB0_13;
	add.s32 	%r66, %r80, %r5;
	mul.wide.s32 	%rd40, %r66, 4;
	add.s64 	%rd41, %rd2, %rd40;
	ld.global.f32 	%f58, [%rd41];
	mad.lo.s32 	%r67, %r80, %r43, %r52;
	mul.wide.u32 	%rd42, %r67, 4;
	add.s64 	%rd43, %rd1, %rd42;
	ld.global.f32 	%f59, [%rd43];
	fma.rn.f32 	%f67, %f58, %f59, %f67;
$L__BB0_13:
	mad.lo.s32 	%r68, %r46, %r1, %r52;
	cvta.to.global.u64 	%rd44, %rd3;
	mul.wide.s32 	%rd45, %r68, 4;
	add.s64 	%rd46, %rd44, %rd45;
	st.global.f32 	[%rd46], %f67;
$L__BB0_14:
	ret;

}


// ===== COMPILED SASS (sm_100) =====

	.target	sm_100

	.elftype	@"ET_EXEC"


//--------------------- .note.nv.tkinfo           --------------------------
	.section	.note.nv.tkinfo,"",@"SHT_NOTE"
	.sectionflags	@"SHF_NOTE_NV_TKINFO"
	.tkinfo
        /*0018*/ 	.word	0x00000002
        /*0030*/ 	.string	""
        /*0030*/ 	.string	"ptxas"
        /*0030*/ 	.string	"Cuda compilation tools, release 13.0, V13.0.88"
        /*0030*/ 	.string	"Build cuda_13.0.r13.0/compiler.36424714_0"
        /*0030*/ 	.string	"-arch sm_100 -m 64 "



//--------------------- .note.nv.cuinfo           --------------------------
	.section	.note.nv.cuinfo,"",@"SHT_NOTE"
	.sectionflags	@"SHF_NOTE_NV_CUINFO"
        /*0018*/ 	.short	0x0002
        /*001a*/ 	.short	0x0064
        /*001c*/ 	.short	0x0082
	.zero		2


//--------------------- .nv.info                  --------------------------
	.section	.nv.info,"",@"SHT_CUDA_INFO"
	.align	4


	//----- nvinfo : EIATTR_REGCOUNT
	.align		4
        /*0000*/ 	.byte	0x04, 0x2f
        /*0002*/ 	.short	(.L_1 - .L_0)
	.align		4
.L_0:
        /*0004*/ 	.word	index@(_Z9matMulGPUPfS_S_iii)
        /*0008*/ 	.word	0x00000020


	//----- nvinfo : EIATTR_FRAME_SIZE
	.align		4
.L_1:
        /*000c*/ 	.byte	0x04, 0x11
        /*000e*/ 	.short	(.L_3 - .L_2)
	.align		4
.L_2:
        /*0010*/ 	.word	index@(_Z9matMulGPUPfS_S_iii)
        /*0014*/ 	.word	0x00000000


	//----- nvinfo : EIATTR_MIN_STACK_SIZE
	.align		4
.L_3:
        /*0018*/ 	.byte	0x04, 0x12
        /*001a*/ 	.short	(.L_5 - .L_4)
	.align		4
.L_4:
        /*001c*/ 	.word	index@(_Z9matMulGPUPfS_S_iii)
        /*0020*/ 	.word	0x00000000
.L_5:


//--------------------- .nv.compat                --------------------------
	.section	.nv.compat,"",@"SHT_CUDA_COMPAT_INFO"
	.align	4
        /*0000*/ 	.byte	0x02, 0x09, 0x00, 0x00, 0x02, 0x02, 0x01, 0x00, 0x02, 0x05, 0x05, 0x00, 0x03, 0x07, 0x01, 0x01
        /*0010*/ 	.byte	0x02, 0x03, 0x00, 0x00, 0x02, 0x06, 0x01, 0x00, 0x04, 0x0b, 0x08, 0x00, 0x09, 0x00, 0x00, 0x00
        /*0020*/ 	.byte	0x00, 0x00, 0x00, 0x00


//--------------------- .nv.info._Z9matMulGPUPfS_S_iii --------------------------
	.section	.nv.info._Z9matMulGPUPfS_S_iii,"",@"SHT_CUDA_INFO"
	.sectionflags	@""
	.align	4


	//----- nvinfo : EIATTR_CUDA_API_VERSION
	.align		4
        /*0000*/ 	.byte	0x04, 0x37
        /*0002*/ 	.short	(.L_7 - .L_6)
.L_6:
        /*0004*/ 	.word	0x00000082


	//----- nvinfo : EIATTR_KPARAM_INFO
	.align		4
.L_7:
        /*0008*/ 	.byte	0x04, 0x17
        /*000a*/ 	.short	(.L_9 - .L_8)
.L_8:
        /*000c*/ 	.word	0x00000000
        /*0010*/ 	.short	0x0005
        /*0012*/ 	.short	0x0020
        /*0014*/ 	.byte	0x00, 0xf0, 0x11, 0x00


	//----- nvinfo : EIATTR_KPARAM_INFO
	.align		4
.L_9:
        /*0018*/ 	.byte	0x04, 0x17
        /*001a*/ 	.short	(.L_11 - .L_10)
.L_10:
        /*001c*/ 	.word	0x00000000
        /*0020*/ 	.short	0x0004
        /*0022*/ 	.short	0x001c
        /*0024*/ 	.byte	0x00, 0xf0, 0x11, 0x00


	//----- nvinfo : EIATTR_KPARAM_INFO
	.align		4
.L_11:
        /*0028*/ 	.byte	0x04, 0x17
        /*002a*/ 	.short	(.L_13 - .L_12)
.L_12:
        /*002c*/ 	.word	0x00000000
        /*0030*/ 	.short	0x0003
        /*0032*/ 	.short	0x0018
        /*0034*/ 	.byte	0x00, 0xf0, 0x11, 0x00


	//----- nvinfo : EIATTR_KPARAM_INFO
	.align		4
.L_13:
        /*0038*/ 	.byte	0x04, 0x17
        /*003a*/ 	.short	(.L_15 - .L_14)
.L_14:
        /*003c*/ 	.word	0x00000000
        /*0040*/ 	.short	0x0002
        /*0042*/ 	.short	0x0010
        /*0044*/ 	.byte	0x00, 0xf5, 0x21, 0x00


	//----- nvinfo : EIATTR_KPARAM_INFO
	.align		4
.L_15:
        /*0048*/ 	.byte	0x04, 0x17
        /*004a*/ 	.short	(.L_17 - .L_16)
.L_16:
        /*004c*/ 	.word	0x00000000
        /*0050*/ 	.short	0x0001
        /*0052*/ 	.short	0x0008
        /*0054*/ 	.byte	0x00, 0xf5, 0x21, 0x00


	//----- nvinfo : EIATTR_KPARAM_INFO
	.align		4
.L_17:
        /*0058*/ 	.byte	0x04, 0x17
        /*005a*/ 	.short	(.L_19 - .L_18)
.L_18:
        /*005c*/ 	.word	0x00000000
        /*0060*/ 	.short	0x0000
        /*0062*/ 	.short	0x0000
        /*0064*/ 	.byte	0x00, 0xf5, 0x21, 0x00


	//----- nvinfo : EIATTR_SPARSE_MMA_MASK
	.align		4
.L_19:
        /*0068*/ 	.byte	0x03, 0x50
        /*006a*/ 	.short	0x0000


	//----- nvinfo : EIATTR_MAXREG_COUNT
	.align		4
        /*006c*/ 	.byte	0x03, 0x1b
        /*006e*/ 	.short	0x00ff


	//----- nvinfo : EIATTR_MERCURY_ISA_VERSION
	.align		4
        /*0070*/ 	.byte	0x03, 0x5f
        /*0072*/ 	.short	0x0101


	//----- nvinfo : EIATTR_VRC_CTA_INIT_COUNT
	.align		4
        /*0074*/ 	.byte	0x02, 0x4a
	.zero		1
	.zero		1


	//----- nvinfo : EIATTR_EXIT_INSTR_OFFSETS
	.align		4
        /*0078*/ 	.byte	0x04, 0x1c
        /*007a*/ 	.short	(.L_21 - .L_20)


	//   ....[0]....
.L_20:
        /*007c*/ 	.word	0x000000e0


	//   ....[1]....
        /*0080*/ 	.word	0x00000940


	//----- nvinfo : EIATTR_CBANK_PARAM_SIZE
	.align		4
.L_21:
        /*0084*/ 	.byte	0x03, 0x19
        /*0086*/ 	.short	0x0024


	//----- nvinfo : EIATTR_PARAM_CBANK
	.align		4
        /*0088*/ 	.byte	0x04, 0x0a
        /*008a*/ 	.short	(.L_23 - .L_22)
	.align		4
.L_22:
        /*008c*/ 	.word	index@(.nv.constant0._Z9matMulGPUPfS_S_iii)
        /*0090*/ 	.short	0x0380
        /*0092*/ 	.short	0x0024


	//----- nvinfo : EIATTR_SW_WAR
	.align		4
.L_23:
        /*0094*/ 	.byte	0x04, 0x36
        /*0096*/ 	.short	(.L_25 - .L_24)
.L_24:
        /*0098*/ 	.word	0x00000008
.L_25:


//--------------------- .nv.callgraph             --------------------------
	.section	.nv.callgraph,"",@"SHT_CUDA_CALLGRAPH"
	.align	4
	.sectionentsize	8
	.align		4
        /*0000*/ 	.word	0x00000000
	.align		4
        /*0004*/ 	.word	0xffffffff
	.align		4
        /*0008*/ 	.word	0x00000000
	.align		4
        /*000c*/ 	.word	0xfffffffe
	.align		4
        /*0010*/ 	.word	0x00000000
	.align		4
        /*0014*/ 	.word	0xfffffffd
	.align		4
        /*0018*/ 	.word	0x00000000
	.align		4
        /*001c*/ 	.word	0xfffffffc


//--------------------- .text._Z9matMulGPUPfS_S_iii --------------------------
	.section	.text._Z9matMulGPUPfS_S_iii,"ax",@progbits
	.align	128
        .global         _Z9matMulGPUPfS_S_iii
        .type           _Z9matMulGPUPfS_S_iii,@function
        .size           _Z9matMulGPUPfS_S_iii,(.L_x_5 - _Z9matMulGPUPfS_S_iii)
        .other          _Z9matMulGPUPfS_S_iii,@"STO_CUDA_ENTRY STV_DEFAULT"
_Z9matMulGPUPfS_S_iii:
.text._Z9matMulGPUPfS_S_iii:
[----:B------:R-:W-:Y:S01]  /*0000*/  LDC R1, c[0x0][0x37c] ;  /* 0x0000df00ff017b82 */ /* 0x000fe20000000800 */
[----:B------:R-:W0:Y:S07]  /*0010*/  S2R R8, SR_TID.Y ;  /* 0x0000000000087919 */ /* 0x000e2e0000002200 */
[----:B------:R-:W1:Y:S01]  /*0020*/  S2UR UR4, SR_CTAID.Y ;  /* 0x00000000000479c3 */ /* 0x000e620000002600 */
[----:B------:R-:W2:Y:S01]  /*0030*/  LDCU UR8, c[0x0][0x3a0] ;  /* 0x00007400ff0877ac */ /* 0x000ea20008000800 */
[----:B------:R-:W3:Y:S01]  /*0040*/  S2R R2, SR_TID.X ;  /* 0x0000000000027919 */ /* 0x000ee20000002100 */
[----:B------:R-:W4:Y:S05]  /*0050*/  LDCU UR7, c[0x0][0x39c] ;  /* 0x00007380ff0777ac */ /* 0x000f2a0008000800 */
[----:B------:R-:W3:Y:S01]  /*0060*/  LDC R3, c[0x0][0x360] ;  /* 0x0000d800ff037b82 */ /* 0x000ee20000000800 */
[----:B------:R-:W1:Y:S07]  /*0070*/  LDCU UR5, c[0x0][0x364] ;  /* 0x00006c80ff0577ac */ /* 0x000e6e0008000800 */
[----:B------:R-:W3:Y:S01]  /*0080*/  S2UR UR6, SR_CTAID.X ;  /* 0x00000000000679c3 */ /* 0x000ee20000002500 */
[----:B-1----:R-:W-:-:S06]  /*0090*/  UIMAD UR4, UR4, UR5, URZ ;  /* 0x00000005040472a4 */ /* 0x002fcc000f8e02ff */
[----:B0-----:R-:W-:-:S04]  /*00a0*/  IADD3 R0, PT, PT, R8, UR4, RZ ;  /* 0x0000000408007c10 */ /* 0x001fc8000fffe0ff */
[----:B--2---:R-:W-:Y:S01]  /*00b0*/  ISETP.GE.AND P0, PT, R0, UR8, PT ;  /* 0x0000000800007c0c */ /* 0x004fe2000bf06270 */
[----:B---3--:R-:W-:-:S05]  /*00c0*/  IMAD R3, R3, UR6, R2 ;  /* 0x0000000603037c24 */ /* 0x008fca000f8e0202 */
[----:B----4-:R-:W-:-:S13]  /*00d0*/  ISETP.GE.OR P0, PT, R3, UR7, P0 ;  /* 0x0000000703007c0c */ /* 0x010fda0008706670 */
[----:B------:R-:W-:Y:S05]  /*00e0*/  @P0 EXIT ;  /* 0x000000000000094d */ /* 0x000fea0003800000 */
[----:B------:R-:W0:Y:S01]  /*00f0*/  LDC R5, c[0x0][0x398] ;  /* 0x0000e600ff057b82 */ /* 0x000e220000000800 */
[----:B------:R-:W1:Y:S01]  /*0100*/  LDCU.64 UR6, c[0x0][0x358] ;  /* 0x00006b00ff0677ac */ /* 0x000e620008000a00 */
[----:B------:R-:W-:Y:S01]  /*0110*/  HFMA2 R18, -RZ, RZ, 0, 0 ;  /* 0x00000000ff127431 */ /* 0x000fe200000001ff */
[----:B0-----:R-:W-:-:S13]  /*0120*/  ISETP.GE.AND P0, PT, R5, 0x1, PT ;  /* 0x000000010500780c */ /* 0x001fda0003f06270 */
[----:B-1----:R-:W-:Y:S05]  /*0130*/  @!P0 BRA `(.L_x_0) ;  /* 0x0000000400f08947 */ /* 0x002fea0003800000 */
[----:B------:R-:W-:Y:S01]  /*0140*/  ISETP.GE.U32.AND P1, PT, R5, 0x8, PT ;  /* 0x000000080500780c */ /* 0x000fe20003f26070 */
[----:B------:R-:W-:Y:S01]  /*0150*/  IMAD R6, R3, R5, RZ ;  /* 0x0000000503067224 */ /* 0x000fe200078e02ff */
[----:B------:R-:W-:Y:S02]  /*0160*/  LOP3.LUT R4, R5, 0x7, RZ, 0xc0, !PT ;  /* 0x0000000705047812 */ /* 0x000fe400078ec0ff */
[----:B------:R-:W-:Y:S02]  /*0170*/  MOV R18, RZ ;  /* 0x000000ff00127202 */ /* 0x000fe40000000f00 */
[----:B------:R-:W-:Y:S02]  /*0180*/  ISETP.NE.AND P0, PT, R4, RZ, PT ;  /* 0x000000ff0400720c */ /* 0x000fe40003f05270 */
[----:B------:R-:W-:-:S05]  /*0190*/  MOV R7, RZ ;  /* 0x000000ff00077202 */ /* 0x000fca0000000f00 */
[----:B------:R-:W-:Y:S06]  /*01a0*/  @!P1 BRA `(.L_x_1) ;  /* 0x0000000000ec9947 */ /* 0x000fec0003800000 */
[C---:B------:R-:W-:Y:S01]  /*01b0*/  LOP3.LUT R7, R5.reuse, 0x7ffffff8, RZ, 0xc0, !PT ;  /* 0x7ffffff805077812 */ /* 0x040fe200078ec0ff */
[C---:B------:R-:W-:Y:S01]  /*01c0*/  IMAD R10, R5.reuse, 0x3, R0 ;  /* 0x00000003050a7824 */ /* 0x040fe200078e0200 */
[C---:B------:R-:W-:Y:S01]  /*01d0*/  IADD3 R8, PT, PT, R5.reuse, UR4, R8 ;  /* 0x0000000405087c10 */ /* 0x040fe2000fffe008 */
[C-C-:B------:R-:W-:Y:S01]  /*01e0*/  IMAD R9, R5.reuse, 0x5, R0.reuse ;  /* 0x0000000505097824 */ /* 0x140fe200078e0200 */
[CC--:B------:R-:W-:Y:S01]  /*01f0*/  LEA R2, R5.reuse, R0.reuse, 0x1 ;  /* 0x0000000005027211 */ /* 0x0c0fe200078e08ff */
[C-C-:B------:R-:W-:Y:S01]  /*0200*/  IMAD R11, R5.reuse, 0x6, R0.reuse ;  /* 0x00000006050b7824 */ /* 0x140fe200078e0200 */
[C---:B------:R-:W-:Y:S01]  /*0210*/  LEA R12, R5.reuse, R0, 0x2 ;  /* 0x00000000050c7211 */ /* 0x040fe200078e10ff */
[----:B------:R-:W-:Y:S01]  /*0220*/  IMAD R13, R5, 0x7, R0 ;  /* 0x00000007050d7824 */ /* 0x000fe200078e0200 */
[----:B------:R-:W-:Y:S02]  /*0230*/  MOV R18, RZ ;  /* 0x000000ff00127202 */ /* 0x000fe40000000f00 */
[----:B------:R-:W-:-:S02]  /*0240*/  MOV R28, R6 ;  /* 0x00000006001c7202 */ /* 0x000fc40000000f00 */
[----:B------:R-:W-:Y:S02]  /*0250*/  MOV R26, R0 ;  /* 0x00000000001a7202 */ /* 0x000fe40000000f00 */
[----:B------:R-:W-:-:S07]  /*0260*/  IADD3 R27, PT, PT, -R7, RZ, RZ ;  /* 0x000000ff071b7210 */ /* 0x000fce0007ffe1ff */
.L_x_2:
[----:B------:R-:W0:Y:S08]  /*0270*/  LDC.64 R16, c[0x0][0x388] ;  /* 0x0000e200ff107b82 */ /* 0x000e300000000a00 */
[----:B------:R-:W1:Y:S01]  /*0280*/  LDC.64 R14, c[0x0][0x380] ;  /* 0x0000e000ff0e7b82 */ /* 0x000e620000000a00 */
[----:B0-----:R-:W-:-:S06]  /*0290*/  IMAD.WIDE.U32 R20, R26, 0x4, R16 ;  /* 0x000000041a147825 */ /* 0x001fcc00078e0010 */
[----:B------:R-:W2:Y:S01]  /*02a0*/  LDG.E R20, desc[UR6][R20.64] ;  /* 0x0000000614147981 */ /* 0x000ea2000c1e1900 */
[----:B-1----:R-:W-:-:S05]  /*02b0*/  IMAD.WIDE R14, R28, 0x4, R14 ;  /* 0x000000041c0e7825 */ /* 0x002fca00078e020e */
[----:B------:R-:W2:Y:S01]  /*02c0*/  LDG.E R19, desc[UR6][R14.64] ;  /* 0x000000060e137981 */ /* 0x000ea2000c1e1900 */
[----:B------:R-:W-:-:S04]  /*02d0*/  IMAD.WIDE.U32 R24, R8, 0x4, R16 ;  /* 0x0000000408187825 */ /* 0x000fc800078e0010 */
[----:B------:R-:W-:Y:S02]  /*02e0*/  IMAD.WIDE.U32 R22, R2, 0x4, R16 ;  /* 0x0000000402167825 */ /* 0x000fe400078e0010 */
[----:B------:R-:W3:Y:S04]  /*02f0*/  LDG.E R24, desc[UR6][R24.64] ;  /* 0x0000000618187981 */ /* 0x000ee8000c1e1900 */
[----:B------:R-:W4:Y:S01]  /*0300*/  LDG.E R22, desc[UR6][R22.64] ;  /* 0x0000000616167981 */ /* 0x000f22000c1e1900 */
[----:B--2---:R-:W-:-:S03]  /*0310*/  FFMA R19, R19, R20, R18 ;  /* 0x0000001413137223 */ /* 0x004fc60000000012 */
[----:B------:R-:W3:Y:S04]  /*0320*/  LDG.E R18, desc[UR6][R14.64+0x4] ;  /* 0x000004060e127981 */ /* 0x000ee8000c1e1900 */
[----:B------:R-:W4:Y:S01]  /*0330*/  LDG.E R20, desc[UR6][R14.64+0x8] ;  /* 0x000008060e147981 */ /* 0x000f22000c1e1900 */
[----:B---3--:R-:W-:Y:S01]  /*0340*/  FFMA R29, R18, R24, R19 ;  /* 0x00000018121d7223 */ /* 0x008fe20000000013 */
[----:B------:R-:W-:Y:S02]  /*0350*/  IMAD.WIDE.U32 R18, R10, 0x4, R16 ;  /* 0x000000040a127825 */ /* 0x000fe400078e0010 */
[----:B------:R-:W2:Y:S02]  /*0360*/  LDG.E R24, desc[UR6][R14.64+0x10] ;  /* 0x000010060e187981 */ /* 0x000ea4000c1e1900 */
[----:B----4-:R-:W-:Y:S01]  /*0370*/  FFMA R29, R20, R22, R29 ;  /* 0x00000016141d7223 */ /* 0x010fe2000000001d */
[--C-:B------:R-:W-:Y:S01]  /*0380*/  IMAD.WIDE.U32 R20, R12, 0x4, R16.reuse ;  /* 0x000000040c147825 */ /* 0x100fe200078e0010 */
[----:B------:R-:W3:Y:S05]  /*0390*/  LDG.E R19, desc[UR6][R18.64] ;  /* 0x0000000612137981 */ /* 0x000eea000c1e1900 */
[----:B------:R-:W2:Y:S04]  /*03a0*/  LDG.E R20, desc[UR6][R20.64] ;  /* 0x0000000614147981 */ /* 0x000ea8000c1e1900 */
[----:B------:R-:W3:Y:S01]  /*03b0*/  LDG.E R18, desc[UR6][R14.64+0xc] ;  /* 0x00000c060e127981 */ /* 0x000ee2000c1e1900 */
[----:B------:R-:W-:-:S06]  /*03c0*/  IMAD.WIDE.U32 R22, R9, 0x4, R16 ;  /* 0x0000000409167825 */ /* 0x000fcc00078e0010 */
[----:B------:R-:W4:Y:S01]  /*03d0*/  LDG.E R22, desc[UR6][R22.64] ;  /* 0x0000000616167981 */ /* 0x000f22000c1e1900 */
[----:B---3--:R-:W-:-:S03]  /*03e0*/  FFMA R29, R18, R19, R29 ;  /* 0x00000013121d7223 */ /* 0x008fc6000000001d */
[----:B------:R-:W4:Y:S01]  /*03f0*/  LDG.E R18, desc[UR6][R14.64+0x14] ;  /* 0x000014060e127981 */ /* 0x000f22000c1e1900 */
[----:B--2---:R-:W-:Y:S01]  /*0400*/  FFMA R29, R24, R20, R29 ;  /* 0x00000014181d7223 */ /* 0x004fe2000000001d */
[--C-:B------:R-:W-:Y:S02]  /*0410*/  IMAD.WIDE.U32 R24, R11, 0x4, R16.reuse ;  /* 0x000000040b187825 */ /* 0x100fe400078e0010 */
[----:B------:R-:W2:Y:S02]  /*0420*/  LDG.E R19, desc[UR6][R14.64+0x18] ;  /* 0x000018060e137981 */ /* 0x000ea4000c1e1900 */
[----:B------:R-:W-:Y:S02]  /*0430*/  IMAD.WIDE.U32 R16, R13, 0x4, R16 ;  /* 0x000000040d107825 */ /* 0x000fe400078e0010 */
[----:B------:R-:W3:Y:S04]  /*0440*/  LDG.E R20, desc[UR6][R14.64+0x1c] ;  /* 0x00001c060e147981 */ /* 0x000ee8000c1e1900 */
[----:B------:R-:W2:Y:S04]  /*0450*/  LDG.E R24, desc[UR6][R24.64] ;  /* 0x0000000618187981 */ /* 0x000ea8000c1e1900 */
[----:B------:R-:W3:Y:S01]  /*0460*/  LDG.E R16, desc[UR6][R16.64] ;  /* 0x0000000610107981 */ /* 0x000ee2000c1e1900 */
[----:B------:R-:W-:-:S04]  /*0470*/  IADD3 R27, PT, PT, R27, 0x8, RZ ;  /* 0x000000081b1b7810 */ /* 0x000fc80007ffe0ff */
[----:B------:R-:W-:Y:S02]  /*0480*/  ISETP.NE.AND P1, PT, R27, RZ, PT ;  /* 0x000000ff1b00720c */ /* 0x000fe40003f25270 */
[C---:B------:R-:W-:Y:S02]  /*0490*/  LEA R8, R5.reuse, R8, 0x3 ;  /* 0x0000000805087211 */ /* 0x040fe400078e18ff */
[C---:B------:R-:W-:Y:S02]  /*04a0*/  LEA R2, R5.reuse, R2, 0x3 ;  /* 0x0000000205027211 */ /* 0x040fe400078e18ff */
[C---:B------:R-:W-:Y:S02]  /*04b0*/  LEA R10, R5.reuse, R10, 0x3 ;  /* 0x0000000a050a7211 */ /* 0x040fe400078e18ff */
[C---:B------:R-:W-:Y:S02]  /*04c0*/  LEA R12, R5.reuse, R12, 0x3 ;  /* 0x0000000c050c7211 */ /* 0x040fe400078e18ff */
[----:B------:R-:W-:-:S02]  /*04d0*/  LEA R9, R5, R9, 0x3 ;  /* 0x0000000905097211 */ /* 0x000fc400078e18ff */
[C---:B------:R-:W-:Y:S02]  /*04e0*/  LEA R11, R5.reuse, R11, 0x3 ;  /* 0x0000000b050b7211 */ /* 0x040fe400078e18ff */
[C---:B------:R-:W-:Y:S02]  /*04f0*/  LEA R13, R5.reuse, R13, 0x3 ;  /* 0x0000000d050d7211 */ /* 0x040fe400078e18ff */
[----:B------:R-:W-:Y:S02]  /*0500*/  LEA R26, R5, R26, 0x3 ;  /* 0x0000001a051a7211 */ /* 0x000fe400078e18ff */
[----:B------:R-:W-:Y:S01]  /*0510*/  IADD3 R28, PT, PT, R28, 0x8, RZ ;  /* 0x000000081c1c7810 */ /* 0x000fe20007ffe0ff */
[----:B----4-:R-:W-:-:S04]  /*0520*/  FFMA R29, R18, R22, R29 ;  /* 0x00000016121d7223 */ /* 0x010fc8000000001d */
[----:B--2---:R-:W-:-:S04]  /*0530*/  FFMA R19, R19, R24, R29 ;  /* 0x0000001813137223 */ /* 0x004fc8000000001d */
[----:B---3--:R-:W-:Y:S01]  /*0540*/  FFMA R18, R20, R16, R19 ;  /* 0x0000001014127223 */ /* 0x008fe20000000013 */
[----:B------:R-:W-:Y:S06]  /*0550*/  @P1 BRA `(.L_x_2) ;  /* 0xfffffffc00441947 */ /* 0x000fec000383ffff */
.L_x_1:
[----:B------:R-:W-:Y:S05]  /*0560*/  @!P0 BRA `(.L_x_0) ;  /* 0x0000000000e48947 */ /* 0x000fea0003800000 */
[----:B------:R-:W-:Y:S02]  /*0570*/  ISETP.GE.U32.AND P0, PT, R4, 0x4, PT ;  /* 0x000000040400780c */ /* 0x000fe40003f06070 */
[----:B------:R-:W-:-:S04]  /*0580*/  LOP3.LUT R2, R5, 0x3, RZ, 0xc0, !PT ;  /* 0x0000000305027812 */ /* 0x000fc800078ec0ff */
[----:B------:R-:W-:-:S07]  /*0590*/  ISETP.NE.AND P1, PT, R2, RZ, PT ;  /* 0x000000ff0200720c */ /* 0x000fce0003f25270 */
[----:B------:R-:W-:Y:S06]  /*05a0*/  @!P0 BRA `(.L_x_3) ;  /* 0x0000000000648947 */ /* 0x000fec0003800000 */
[----:B------:R-:W0:Y:S01]  /*05b0*/  LDC.64 R8, c[0x0][0x388] ;  /* 0x0000e200ff087b82 */ /* 0x000e220000000a00 */
[----:B------:R-:W-:Y:S01]  /*05c0*/  IMAD R14, R7, R5, R0 ;  /* 0x00000005070e7224 */ /* 0x000fe200078e0200 */
[----:B------:R-:W-:-:S04]  /*05d0*/  IADD3 R13, PT, PT, R6, R7, RZ ;  /* 0x00000007060d7210 */ /* 0x000fc80007ffe0ff */
[-C--:B------:R-:W-:Y:S02]  /*05e0*/  IADD3 R16, PT, PT, R14, R5.reuse, RZ ;  /* 0x000000050e107210 */ /* 0x080fe40007ffe0ff */
[----:B------:R-:W1:Y:S02]  /*05f0*/  LDC.64 R10, c[0x0][0x380] ;  /* 0x0000e000ff0a7b82 */ /* 0x000e640000000a00 */
[----:B------:R-:W-:-:S04]  /*0600*/  IADD3 R4, PT, PT, R16, R5, RZ ;  /* 0x0000000510047210 */ /* 0x000fc80007ffe0ff */
[----:B------:R-:W-:Y:S01]  /*0610*/  IADD3 R23, PT, PT, R4, R5, RZ ;  /* 0x0000000504177210 */ /* 0x000fe20007ffe0ff */
[----:B0-----:R-:W-:-:S04]  /*0620*/  IMAD.WIDE.U32 R14, R14, 0x4, R8 ;  /* 0x000000040e0e7825 */ /* 0x001fc800078e0008 */
[----:B------:R-:W-:Y:S02]  /*0630*/  IMAD.WIDE.U32 R16, R16, 0x4, R8 ;  /* 0x0000000410107825 */ /* 0x000fe400078e0008 */
[----:B------:R-:W2:Y:S02]  /*0640*/  LDG.E R14, desc[UR6][R14.64] ;  /* 0x000000060e0e7981 */ /* 0x000ea4000c1e1900 */
[----:B-1----:R-:W-:Y:S02]  /*0650*/  IMAD.WIDE R10, R13, 0x4, R10 ;  /* 0x000000040d0a7825 */ /* 0x002fe400078e020a */
[----:B------:R-:W3:Y:S02]  /*0660*/  LDG.E R16, desc[UR6][R16.64] ;  /* 0x0000000610107981 */ /* 0x000ee4000c1e1900 */
[--C-:B------:R-:W-:Y:S02]  /*0670*/  IMAD.WIDE.U32 R12, R4, 0x4, R8.reuse ;  /* 0x00000004040c7825 */ /* 0x100fe400078e0008 */
[----:B------:R-:W2:Y:S02]  /*0680*/  LDG.E R19, desc[UR6][R10.64] ;  /* 0x000000060a137981 */ /* 0x000ea4000c1e1900 */
[----:B------:R-:W-:-:S02]  /*0690*/  IMAD.WIDE.U32 R8, R23, 0x4, R8 ;  /* 0x0000000417087825 */ /* 0x000fc400078e0008 */
[----:B------:R-:W3:Y:S04]  /*06a0*/  LDG.E R21, desc[UR6][R10.64+0x4] ;  /* 0x000004060a157981 */ /* 0x000ee8000c1e1900 */
[----:B------:R-:W4:Y:S04]  /*06b0*/  LDG.E R12, desc[UR6][R12.64] ;  /* 0x000000060c0c7981 */ /* 0x000f28000c1e1900 */
[----:B------:R-:W4:Y:S04]  /*06c0*/  LDG.E R23, desc[UR6][R10.64+0x8] ;  /* 0x000008060a177981 */ /* 0x000f28000c1e1900 */
[----:B------:R-:W5:Y:S04]  /*06d0*/  LDG.E R25, desc[UR6][R10.64+0xc] ;  /* 0x00000c060a197981 */ /* 0x000f68000c1e1900 */
[----:B------:R-:W5:Y:S01]  /*06e0*/  LDG.E R8, desc[UR6][R8.64] ;  /* 0x0000000608087981 */ /* 0x000f62000c1e1900 */
[----:B------:R-:W-:Y:S01]  /*06f0*/  IADD3 R7, PT, PT, R7, 0x4, RZ ;  /* 0x0000000407077810 */ /* 0x000fe20007ffe0ff */
[----:B--2---:R-:W-:-:S04]  /*0700*/  FFMA R14, R19, R14, R18 ;  /* 0x0000000e130e7223 */ /* 0x004fc80000000012 */
[----:B---3--:R-:W-:-:S04]  /*0710*/  FFMA R14, R21, R16, R14 ;  /* 0x00000010150e7223 */ /* 0x008fc8000000000e */
[----:B----4-:R-:W-:-:S04]  /*0720*/  FFMA R14, R23, R12, R14 ;  /* 0x0000000c170e7223 */ /* 0x010fc8000000000e */
[----:B-----5:R-:W-:-:S07]  /*0730*/  FFMA R18, R25, R8, R14 ;  /* 0x0000000819127223 */ /* 0x020fce000000000e */
.L_x_3:
[----:B------:R-:W-:Y:S05]  /*0740*/  @!P1 BRA `(.L_x_0) ;  /* 0x00000000006c9947 */ /* 0x000fea0003800000 */
[----:B------:R-:W0:Y:S01]  /*0750*/  LDC.64 R16, c[0x0][0x388] ;  /* 0x0000e200ff107b82 */ /* 0x000e220000000a00 */
[----:B------:R-:W-:Y:S02]  /*0760*/  ISETP.NE.AND P0, PT, R2, 0x1, PT ;  /* 0x000000010200780c */ /* 0x000fe40003f05270 */
[----:B------:R-:W-:-:S04]  /*0770*/  LOP3.LUT R2, R5, 0x1, RZ, 0xc0, !PT ;  /* 0x0000000105027812 */ /* 0x000fc800078ec0ff */
[----:B------:R-:W-:Y:S01]  /*0780*/  ISETP.NE.U32.AND P1, PT, R2, 0x1, PT ;  /* 0x000000010200780c */ /* 0x000fe20003f25070 */
[----:B------:R-:W1:Y:S06]  /*0790*/  LDC.64 R8, c[0x0][0x380] ;  /* 0x0000e000ff087b82 */ /* 0x000e6c0000000a00 */
[C---:B------:R-:W-:Y:S01]  /*07a0*/  @P0 IMAD R14, R7.reuse, R5, R0 ;  /* 0x00000005070e0224 */ /* 0x040fe200078e0200 */
[----:B------:R-:W-:Y:S01]  /*07b0*/  @P0 IADD3 R19, PT, PT, R6, R7, RZ ;  /* 0x0000000706130210 */ /* 0x000fe20007ffe0ff */
[----:B------:R-:W2:Y:S01]  /*07c0*/  LDC.64 R12, c[0x0][0x380] ;  /* 0x0000e000ff0c7b82 */ /* 0x000ea20000000a00 */
[----:B------:R-:W-:-:S02]  /*07d0*/  @P0 IADD3 R7, PT, PT, R7, 0x2, RZ ;  /* 0x0000000207070810 */ /* 0x000fc40007ffe0ff */
[----:B------:R-:W-:-:S03]  /*07e0*/  @P0 IADD3 R21, PT, PT, R14, R5, RZ ;  /* 0x000000050e150210 */ /* 0x000fc60007ffe0ff */
[----:B------:R-:W-:Y:S02]  /*07f0*/  @!P1 IMAD R5, R7, R5, R0 ;  /* 0x0000000507059224 */ /* 0x000fe400078e0200 */
[----:B------:R-:W3:Y:S01]  /*0800*/  LDC.64 R10, c[0x0][0x388] ;  /* 0x0000e200ff0a7b82 */ /* 0x000ee20000000a00 */
[----:B0-----:R-:W-:-:S04]  /*0810*/  @P0 IMAD.WIDE.U32 R14, R14, 0x4, R16 ;  /* 0x000000040e0e0825 */ /* 0x001fc800078e0010 */
[----:B------:R-:W-:Y:S02]  /*0820*/  @P0 IMAD.WIDE.U32 R16, R21, 0x4, R16 ;  /* 0x0000000415100825 */ /* 0x000fe400078e0010 */
[----:B------:R-:W4:Y:S02]  /*0830*/  @P0 LDG.E R14, desc[UR6][R14.64] ;  /* 0x000000060e0e0981 */ /* 0x000f24000c1e1900 */
[----:B-1----:R-:W-:Y:S01]  /*0840*/  @P0 IMAD.WIDE R8, R19, 0x4, R8 ;  /* 0x0000000413080825 */ /* 0x002fe200078e0208 */
[----:B------:R-:W-:Y:S01]  /*0850*/  @!P1 IADD3 R19, PT, PT, R6, R7, RZ ;  /* 0x0000000706139210 */ /* 0x000fe20007ffe0ff */
[----:B------:R-:W5:Y:S04]  /*0860*/  @P0 LDG.E R16, desc[UR6][R16.64] ;  /* 0x0000000610100981 */ /* 0x000f68000c1e1900 */
[----:B------:R-:W4:Y:S01]  /*0870*/  @P0 LDG.E R7, desc[UR6][R8.64] ;  /* 0x0000000608070981 */ /* 0x000f22000c1e1900 */
[----:B--2---:R-:W-:-:S03]  /*0880*/  @!P1 IMAD.WIDE R12, R19, 0x4, R12 ;  /* 0x00000004130c9825 */ /* 0x004fc600078e020c */
[----:B------:R-:W5:Y:S04]  /*0890*/  @P0 LDG.E R2, desc[UR6][R8.64+0x4] ;  /* 0x0000040608020981 */ /* 0x000f68000c1e1900 */
[----:B------:R-:W2:Y:S01]  /*08a0*/  @!P1 LDG.E R13, desc[UR6][R12.64] ;  /* 0x000000060c0d9981 */ /* 0x000ea2000c1e1900 */
[----:B---3--:R-:W-:-:S06]  /*08b0*/  @!P1 IMAD.WIDE.U32 R10, R5, 0x4, R10 ;  /* 0x00000004050a9825 */ /* 0x008fcc00078e000a */
[----:B------:R-:W2:Y:S01]  /*08c0*/  @!P1 LDG.E R10, desc[UR6][R10.64] ;  /* 0x000000060a0a9981 */ /* 0x000ea2000c1e1900 */
[----:B----4-:R-:W-:-:S04]  /*08d0*/  @P0 FFMA R7, R7, R14, R18 ;  /* 0x0000000e07070223 */ /* 0x010fc80000000012 */
[----:B-----5:R-:W-:-:S04]  /*08e0*/  @P0 FFMA R18, R2, R16, R7 ;  /* 0x0000001002120223 */ /* 0x020fc80000000007 */
[----:B--2---:R-:W-:-:S07]  /*08f0*/  @!P1 FFMA R18, R13, R10, R18 ;  /* 0x0000000a0d129223 */ /* 0x004fce0000000012 */
.L_x_0:
[----:B------:R-:W0:Y:S01]  /*0900*/  LDC.64 R4, c[0x0][0x390] ;  /* 0x0000e400ff047b82 */ /* 0x000e220000000a00 */
[----:B------:R-:W-:-:S04]  /*0910*/  IMAD R3, R3, UR8, R0 ;  /* 0x0000000803037c24 */ /* 0x000fc8000f8e0200 */
[----:B0-----:R-:W-:-:S05]  /*0920*/  IMAD.WIDE R2, R3, 0x4, R4 ;  /* 0x0000000403027825 */ /* 0x001fca00078e0204 */
[----:B------:R-:W-:Y:S01]  /*0930*/  STG.E desc[UR6][R2.64], R18 ;  /* 0x0000001202007986 */ /* 0x000fe2000c101906 */
[----:B------:R-:W-:Y:S05]  /*0940*/  EXIT ;  /* 0x000000000000794d */ /* 0x000fea0003800000 */
.L_x_4:
[----:B------:R-:W-:-:S00]  /*0950*/  BRA `(.L_x_4) ;  /* 0xfffffffc00fc7947 */ /* 0x000fc0000383ffff */
[----:B------:R-:W-:-:S00]  /*0960*/  NOP ;  /* 0x0000000000007918 */ /* 0x000fc00000000000 */
        /* <DEDUP_REMOVED lines=9> */
.L_x_5:


//--------------------- .nv.shared.reserved.0     --------------------------
	.section	.nv.shared.reserved.0,"aw",@nobits
	.weak		__nv_reservedSMEM_offset_0_alias
	.size		__nv_reservedSMEM_offset_0_alias, 0, 64
	.other		__nv_reservedSMEM_offset_0_alias,@"STO_CUDA_RESERVED_SHARED STV_DEFAULT"
__nv_reservedSMEM_offset_0_alias:
	.zero		0
	.zero		64


//--------------------- .nv.constant0._Z9matMulGPUPfS_S_iii --------------------------
	.section	.nv.constant0._Z9matMulGPUPfS_S_iii,"a",@progbits
	.sectionflags	@""
	.align	4
.nv.constant0._Z9matMulGPUPfS_S_iii:
	.zero		932


//--------------------- SYMBOLS --------------------------

	.type		.nv.reservedSmem.offset0,@object
	.size		.nv.reservedSmem.offset0,0x4
